//
// Generated by NVIDIA NVVM Compiler
//
// Compiler Build ID: CL-36424714
// Cuda compilation tools, release 13.0, V13.0.88
// Based on NVVM 20.0.0
//

.version 9.0
.target sm_100
.address_size 64

	// .globl	_Z8suma_gpuPfS_S_

.visible .entry _Z8suma_gpuPfS_S_(
	.param .u64 .ptr .align 1 _Z8suma_gpuPfS_S__param_0,
	.param .u64 .ptr .align 1 _Z8suma_gpuPfS_S__param_1,
	.param .u64 .ptr .align 1 _Z8suma_gpuPfS_S__param_2
)
{
	.reg .b32 	%r<5>;
	.reg .b32 	%f<4>;
	.reg .b64 	%rd<11>;

	ld.param.u64 	%rd1, [_Z8suma_gpuPfS_S__param_0];
	ld.param.u64 	%rd2, [_Z8suma_gpuPfS_S__param_1];
	ld.param.u64 	%rd3, [_Z8suma_gpuPfS_S__param_2];
	cvta.to.global.u64 	%rd4, %rd3;
	cvta.to.global.u64 	%rd5, %rd2;
	cvta.to.global.u64 	%rd6, %rd1;
	mov.u32 	%r1, %tid.y;
	mov.u32 	%r2, %tid.x;
	mov.u32 	%r3, %ntid.x;
	mad.lo.s32 	%r4, %r1, %r3, %r2;
	mul.wide.u32 	%rd7, %r4, 4;
	add.s64 	%rd8, %rd6, %rd7;
	ld.global.f32 	%f1, [%rd8];
	add.s64 	%rd9, %rd5, %rd7;
	ld.global.f32 	%f2, [%rd9];
	add.f32 	%f3, %f1, %f2;
	add.s64 	%rd10, %rd4, %rd7;
	st.global.f32 	[%rd10], %f3;
	ret;

}


// ===== COMPILED SASS (sm_100) =====

	.target	sm_100

	.elftype	@"ET_EXEC"


//--------------------- .note.nv.tkinfo           --------------------------
	.section	.note.nv.tkinfo,"",@"SHT_NOTE"
	.sectionflags	@"SHF_NOTE_NV_TKINFO"
	.tkinfo
        /*0018*/ 	.word	0x00000002
        /*0030*/ 	.string	""
        /*0030*/ 	.string	"ptxas"
        /*0030*/ 	.string	"Cuda compilation tools, release 13.0, V13.0.88"
        /*0030*/ 	.string	"Build cuda_13.0.r13.0/compiler.36424714_0"
        /*0030*/ 	.string	"-arch sm_100 -m 64 "



//--------------------- .note.nv.cuinfo           --------------------------
	.section	.note.nv.cuinfo,"",@"SHT_NOTE"
	.sectionflags	@"SHF_NOTE_NV_CUINFO"
        /*0018*/ 	.short	0x0002
        /*001a*/ 	.short	0x0064
        /*001c*/ 	.short	0x0082
	.zero		2


//--------------------- .nv.info                  --------------------------
	.section	.nv.info,"",@"SHT_CUDA_INFO"
	.align	4


	//----- nvinfo : EIATTR_REGCOUNT
	.align		4
        /*0000*/ 	.byte	0x04, 0x2f
        /*0002*/ 	.short	(.L_1 - .L_0)
	.align		4
.L_0:
        /*0004*/ 	.word	index@(_Z8suma_gpuPfS_S_)
        /*0008*/ 	.word	0x0000000c


	//----- nvinfo : EIATTR_FRAME_SIZE
	.align		4
.L_1:
        /*000c*/ 	.byte	0x04, 0x11
        /*000e*/ 	.short	(.L_3 - .L_2)
	.align		4
.L_2:
        /*0010*/ 	.word	index@(_Z8suma_gpuPfS_S_)
        /*0014*/ 	.word	0x00000000


	//----- nvinfo : EIATTR_MIN_STACK_SIZE
	.align		4
.L_3:
        /*0018*/ 	.byte	0x04, 0x12
        /*001a*/ 	.short	(.L_5 - .L_4)
	.align		4
.L_4:
        /*001c*/ 	.word	index@(_Z8suma_gpuPfS_S_)
        /*0020*/ 	.word	0x00000000
.L_5:


//--------------------- .nv.compat                --------------------------
	.section	.nv.compat,"",@"SHT_CUDA_COMPAT_INFO"
	.align	4
        /*0000*/ 	.byte	0x02, 0x09, 0x00, 0x00, 0x02, 0x02, 0x01, 0x00, 0x02, 0x05, 0x05, 0x00, 0x03, 0x07, 0x01, 0x01
        /*0010*/ 	.byte	0x02, 0x03, 0x00, 0x00, 0x02, 0x06, 0x01, 0x00, 0x04, 0x0b, 0x08, 0x00, 0x09, 0x00, 0x00, 0x00
        /*0020*/ 	.byte	0x00, 0x00, 0x00, 0x00


//--------------------- .nv.info._Z8suma_gpuPfS_S_ --------------------------
	.section	.nv.info._Z8suma_gpuPfS_S_,"",@"SHT_CUDA_INFO"
	.sectionflags	@""
	.align	4


	//----- nvinfo : EIATTR_CUDA_API_VERSION
	.align		4
        /*0000*/ 	.byte	0x04, 0x37
        /*0002*/ 	.short	(.L_7 - .L_6)
.L_6:
        /*0004*/ 	.word	0x00000082


	//----- nvinfo : EIATTR_KPARAM_INFO
	.align		4
.L_7:
        /*0008*/ 	.byte	0x04, 0x17
        /*000a*/ 	.short	(.L_9 - .L_8)
.L_8:
        /*000c*/ 	.word	0x00000000
        /*0010*/ 	.short	0x0002
        /*0012*/ 	.short	0x0010
        /*0014*/ 	.byte	0x00, 0xf5, 0x21, 0x00


	//----- nvinfo : EIATTR_KPARAM_INFO
	.align		4
.L_9:
        /*0018*/ 	.byte	0x04, 0x17
        /*001a*/ 	.short	(.L_11 - .L_10)
.L_10:
        /*001c*/ 	.word	0x00000000
        /*0020*/ 	.short	0x0001
        /*0022*/ 	.short	0x0008
        /*0024*/ 	.byte	0x00, 0xf5, 0x21, 0x00


	//----- nvinfo : EIATTR_KPARAM_INFO
	.align		4
.L_11:
        /*0028*/ 	.byte	0x04, 0x17
        /*002a*/ 	.short	(.L_13 - .L_12)
.L_12:
        /*002c*/ 	.word	0x00000000
        /*0030*/ 	.short	0x0000
        /*0032*/ 	.short	0x0000
        /*0034*/ 	.byte	0x00, 0xf5, 0x21, 0x00


	//----- nvinfo : EIATTR_SPARSE_MMA_MASK
	.align		4
.L_13:
        /*0038*/ 	.byte	0x03, 0x50
        /*003a*/ 	.short	0x0000


	//----- nvinfo : EIATTR_MAXREG_COUNT
	.align		4
        /*003c*/ 	.byte	0x03, 0x1b
        /*003e*/ 	.short	0x00ff


	//----- nvinfo : EIATTR_MERCURY_ISA_VERSION
	.align		4
        /*0040*/ 	.byte	0x03, 0x5f
        /*0042*/ 	.short	0x0101


	//----- nvinfo : EIATTR_VRC_CTA_INIT_COUNT
	.align		4
        /*0044*/ 	.byte	0x02, 0x4a
	.zero		1
	.zero		1


	//----- nvinfo : EIATTR_EXIT_INSTR_OFFSETS
	.align		4
        /*0048*/ 	.byte	0x04, 0x1c
        /*004a*/ 	.short	(.L_15 - .L_14)


	//   ....[0]....
.L_14:
        /*004c*/ 	.word	0x00000100


	//----- nvinfo : EIATTR_CBANK_PARAM_SIZE
	.align		4
.L_15:
        /*0050*/ 	.byte	0x03, 0x19
        /*0052*/ 	.short	0x0018


	//----- nvinfo : EIATTR_PARAM_CBANK
	.align		4
        /*0054*/ 	.byte	0x04, 0x0a
        /*0056*/ 	.short	(.L_17 - .L_16)
	.align		4
.L_16:
        /*0058*/ 	.word	index@(.nv.constant0._Z8suma_gpuPfS_S_)
        /*005c*/ 	.short	0x0380
        /*005e*/ 	.short	0x0018


	//----- nvinfo : EIATTR_SW_WAR
	.align		4
.L_17:
        /*0060*/ 	.byte	0x04, 0x36
        /*0062*/ 	.short	(.L_19 - .L_18)
.L_18:
        /*0064*/ 	.word	0x00000008
.L_19:


//--------------------- .nv.callgraph             --------------------------
	.section	.nv.callgraph,"",@"SHT_CUDA_CALLGRAPH"
	.align	4
	.sectionentsize	8
	.align		4
        /*0000*/ 	.word	0x00000000
	.align		4
        /*0004*/ 	.word	0xffffffff
	.align		4
        /*0008*/ 	.word	0x00000000
	.align		4
        /*000c*/ 	.word	0xfffffffe
	.align		4
        /*0010*/ 	.word	0x00000000
	.align		4
        /*0014*/ 	.word	0xfffffffd
	.align		4
        /*0018*/ 	.word	0x00000000
	.align		4
        /*001c*/ 	.word	0xfffffffc


//--------------------- .text._Z8suma_gpuPfS_S_   --------------------------
	.section	.text._Z8suma_gpuPfS_S_,"ax",@progbits
	.align	128
        .global         _Z8suma_gpuPfS_S_
        .type           _Z8suma_gpuPfS_S_,@function
        .size           _Z8suma_gpuPfS_S_,(.L_x_1 - _Z8suma_gpuPfS_S_)
        .other          _Z8suma_gpuPfS_S_,@"STO_CUDA_ENTRY STV_DEFAULT"
_Z8suma_gpuPfS_S_:
.text._Z8suma_gpuPfS_S_:
[----:B------:R-:W-:Y:S01]  /*0000*/  LDC R1, c[0x0][0x37c] ;  /* 0x0000df00ff017b82 */ /* 0x000fe20000000800 */
[----:B------:R-:W0:Y:S07]  /*0010*/  S2R R9, SR_TID.Y ;  /* 0x0000000000097919 */ /* 0x000e2e0000002200 */
[----:B------:R-:W1:Y:S01]  /*0020*/  LDC.64 R2, c[0x0][0x380] ;  /* 0x0000e000ff027b82 */ /* 0x000e620000000a00 */
[----:B------:R-:W0:Y:S01]  /*0030*/  LDCU UR6, c[0x0][0x360] ;  /* 0x00006c00ff0677ac */ /* 0x000e220008000800 */
[----:B------:R-:W0:Y:S01]  /*0040*/  S2R R0, SR_TID.X ;  /* 0x0000000000007919 */ /* 0x000e220000002100 */
[----:B------:R-:W2:Y:S05]  /*0050*/  LDCU.64 UR4, c[0x0][0x358] ;  /* 0x00006b00ff0477ac */ /* 0x000eaa0008000a00 */
[----:B------:R-:W3:Y:S08]  /*0060*/  LDC.64 R4, c[0x0][0x388] ;  /* 0x0000e200ff047b82 */ /* 0x000ef00000000a00 */
[----:B------:R-:W4:Y:S01]  /*0070*/  LDC.64 R6, c[0x0][0x390] ;  /* 0x0000e400ff067b82 */ /* 0x000f220000000a00 */
[----:B0-----:R-:W-:-:S04]  /*0080*/  IMAD R9, R9, UR6, R0 ;  /* 0x0000000609097c24 */ /* 0x001fc8000f8e0200 */
[----:B-1----:R-:W-:-:S04]  /*0090*/  IMAD.WIDE.U32 R2, R9, 0x4, R2 ;  /* 0x0000000409027825 */ /* 0x002fc800078e0002 */
[C---:B---3--:R-:W-:Y:S02]  /*00a0*/  IMAD.WIDE.U32 R4, R9.reuse, 0x4, R4 ;  /* 0x0000000409047825 */ /* 0x048fe400078e0004 */
[----:B--2---:R-:W2:Y:S04]  /*00b0*/  LDG.E R2, desc[UR4][R2.64] ;  /* 0x0000000402027981 */ /* 0x004ea8000c1e1900 */
[----:B------:R-:W2:Y:S01]  /*00c0*/  LDG.E R5, desc[UR4][R4.64] ;  /* 0x0000000404057981 */ /* 0x000ea2000c1e1900 */
[----:B----4-:R-:W-:-:S04]  /*00d0*/  IMAD.WIDE.U32 R6, R9, 0x4, R6 ;  /* 0x0000000409067825 */ /* 0x010fc800078e0006 */
[----:B--2---:R-:W-:-:S05]  /*00e0*/  FADD R9, R2, R5 ;  /* 0x0000000502097221 */ /* 0x004fca0000000000 */
[----:B------:R-:W-:Y:S01]  /*00f0*/  STG.E desc[UR4][R6.64], R9 ;  /* 0x0000000906007986 */ /* 0x000fe2000c101904 */
[----:B------:R-:W-:Y:S05]  /*0100*/  EXIT ;  /* 0x000000000000794d */ /* 0x000fea0003800000 */
.L_x_0:
[----:B------:R-:W-:-:S00]  /*0110*/  BRA `(.L_x_0) ;  /* 0xfffffffc00fc7947 */ /* 0x000fc0000383ffff */
[----:B------:R-:W-:-:S00]  /*0120*/  NOP ;  /* 0x0000000000007918 */ /* 0x000fc00000000000 */
        /* <DEDUP_REMOVED lines=13> */
.L_x_1:


//--------------------- .nv.shared.reserved.0     --------------------------
	.section	.nv.shared.reserved.0,"aw",@nobits
	.weak		__nv_reservedSMEM_offset_0_alias
	.size		__nv_reservedSMEM_offset_0_alias, 0, 64
	.other		__nv_reservedSMEM_offset_0_alias,@"STO_CUDA_RESERVED_SHARED STV_DEFAULT"
__nv_reservedSMEM_offset_0_alias:
	.zero		0
	.zero		64


//--------------------- .nv.constant0._Z8suma_gpuPfS_S_ --------------------------
	.section	.nv.constant0._Z8suma_gpuPfS_S_,"a",@progbits
	.sectionflags	@""
	.align	4
.nv.constant0._Z8suma_gpuPfS_S_:
	.zero		920


//--------------------- SYMBOLS --------------------------

	.type		.nv.reservedSmem.offset0,@object
	.size		.nv.reservedSmem.offset0,0x4
